//
// Generated by NVIDIA NVVM Compiler
//
// Compiler Build ID: CL-36424714
// Cuda compilation tools, release 13.0, V13.0.88
// Based on NVVM 20.0.0
//

.version 9.0
.target sm_100
.address_size 64

	// .globl	_Z15matrixMulSharedPfS_S_i
// _ZZ15matrixMulSharedPfS_S_iE5tileA has been demoted
// _ZZ15matrixMulSharedPfS_S_iE5tileB has been demoted

.visible .entry _Z15matrixMulSharedPfS_S_i(
	.param .u64 .ptr .align 1 _Z15matrixMulSharedPfS_S_i_param_0,
	.param .u64 .ptr .align 1 _Z15matrixMulSharedPfS_S_i_param_1,
	.param .u64 .ptr .align 1 _Z15matrixMulSharedPfS_S_i_param_2,
	.param .u32 _Z15matrixMulSharedPfS_S_i_param_3
)
{
	.reg .pred 	%p<8>;
	.reg .b32 	%r<43>;
	.reg .b32 	%f<63>;
	.reg .b64 	%rd<13>;
	// demoted variable
	.shared .align 4 .b8 _ZZ15matrixMulSharedPfS_S_iE5tileA[1024];
	// demoted variable
	.shared .align 4 .b8 _ZZ15matrixMulSharedPfS_S_iE5tileB[1024];
	ld.param.u64 	%rd3, [_Z15matrixMulSharedPfS_S_i_param_0];
	ld.param.u64 	%rd4, [_Z15matrixMulSharedPfS_S_i_param_1];
	ld.param.u64 	%rd5, [_Z15matrixMulSharedPfS_S_i_param_2];
	ld.param.u32 	%r24, [_Z15matrixMulSharedPfS_S_i_param_3];
	mov.u32 	%r25, %ctaid.y;
	shl.b32 	%r26, %r25, 4;
	mov.u32 	%r40, %tid.y;
	add.s32 	%r2, %r26, %r40;
	mov.u32 	%r27, %ctaid.x;
	shl.b32 	%r3, %r27, 4;
	mov.u32 	%r38, %tid.x;
	add.s32 	%r5, %r3, %r38;
	setp.lt.s32 	%p1, %r24, 1;
	mov.f32 	%f62, 0f00000000;
	@%p1 bra 	$L__BB0_7;
	add.s32 	%r28, %r24, 15;
	shr.u32 	%r29, %r28, 4;
	shl.b32 	%r30, %r40, 6;
	mov.u32 	%r31, _ZZ15matrixMulSharedPfS_S_iE5tileA;
	add.s32 	%r6, %r31, %r30;
	shl.b32 	%r32, %r38, 2;
	add.s32 	%r7, %r6, %r32;
	mov.u32 	%r33, _ZZ15matrixMulSharedPfS_S_iE5tileB;
	add.s32 	%r9, %r33, %r32;
	add.s32 	%r8, %r9, %r30;
	neg.s32 	%r42, %r29;
	mad.lo.s32 	%r34, %r40, %r24, %r38;
	add.s32 	%r41, %r34, %r3;
	shl.b32 	%r12, %r24, 4;
	mad.lo.s32 	%r39, %r24, %r2, %r38;
	cvta.to.global.u64 	%rd1, %rd3;
	cvta.to.global.u64 	%rd2, %rd4;
	mov.f32 	%f62, 0f00000000;
$L__BB0_2:
	max.u32 	%r35, %r2, %r38;
	setp.ge.u32 	%p2, %r35, %r24;
	mov.f32 	%f60, 0f00000000;
	@%p2 bra 	$L__BB0_4;
	mul.wide.u32 	%rd6, %r39, 4;
	add.s64 	%rd7, %rd1, %rd6;
	ld.global.f32 	%f60, [%rd7];
$L__BB0_4:
	setp.ge.s32 	%p3, %r5, %r24;
	st.shared.f32 	[%r7], %f60;
	setp.ge.u32 	%p4, %r40, %r24;
	mov.f32 	%f61, 0f00000000;
	or.pred  	%p5, %p3, %p4;
	@%p5 bra 	$L__BB0_6;
	mul.wide.u32 	%rd8, %r41, 4;
	add.s64 	%rd9, %rd2, %rd8;
	ld.global.f32 	%f61, [%rd9];
$L__BB0_6:
	st.shared.f32 	[%r8], %f61;
	bar.sync 	0;
	ld.shared.f32 	%f12, [%r6];
	ld.shared.f32 	%f13, [%r9];
	fma.rn.f32 	%f14, %f12, %f13, %f62;
	ld.shared.f32 	%f15, [%r6+4];
	ld.shared.f32 	%f16, [%r9+64];
	fma.rn.f32 	%f17, %f15, %f16, %f14;
	ld.shared.f32 	%f18, [%r6+8];
	ld.shared.f32 	%f19, [%r9+128];
	fma.rn.f32 	%f20, %f18, %f19, %f17;
	ld.shared.f32 	%f21, [%r6+12];
	ld.shared.f32 	%f22, [%r9+192];
	fma.rn.f32 	%f23, %f21, %f22, %f20;
	ld.shared.f32 	%f24, [%r6+16];
	ld.shared.f32 	%f25, [%r9+256];
	fma.rn.f32 	%f26, %f24, %f25, %f23;
	ld.shared.f32 	%f27, [%r6+20];
	ld.shared.f32 	%f28, [%r9+320];
	fma.rn.f32 	%f29, %f27, %f28, %f26;
	ld.shared.f32 	%f30, [%r6+24];
	ld.shared.f32 	%f31, [%r9+384];
	fma.rn.f32 	%f32, %f30, %f31, %f29;
	ld.shared.f32 	%f33, [%r6+28];
	ld.shared.f32 	%f34, [%r9+448];
	fma.rn.f32 	%f35, %f33, %f34, %f32;
	ld.shared.f32 	%f36, [%r6+32];
	ld.shared.f32 	%f37, [%r9+512];
	fma.rn.f32 	%f38, %f36, %f37, %f35;
	ld.shared.f32 	%f39, [%r6+36];
	ld.shared.f32 	%f40, [%r9+576];
	fma.rn.f32 	%f41, %f39, %f40, %f38;
	ld.shared.f32 	%f42, [%r6+40];
	ld.shared.f32 	%f43, [%r9+640];
	fma.rn.f32 	%f44, %f42, %f43, %f41;
	ld.shared.f32 	%f45, [%r6+44];
	ld.shared.f32 	%f46, [%r9+704];
	fma.rn.f32 	%f47, %f45, %f46, %f44;
	ld.shared.f32 	%f48, [%r6+48];
	ld.shared.f32 	%f49, [%r9+768];
	fma.rn.f32 	%f50, %f48, %f49, %f47;
	ld.shared.f32 	%f51, [%r6+52];
	ld.shared.f32 	%f52, [%r9+832];
	fma.rn.f32 	%f53, %f51, %f52, %f50;
	ld.shared.f32 	%f54, [%r6+56];
	ld.shared.f32 	%f55, [%r9+896];
	fma.rn.f32 	%f56, %f54, %f55, %f53;
	ld.shared.f32 	%f57, [%r6+60];
	ld.shared.f32 	%f58, [%r9+960];
	fma.rn.f32 	%f62, %f57, %f58, %f56;
	bar.sync 	0;
	add.s32 	%r42, %r42, 1;
	setp.ne.s32 	%p6, %r42, 0;
	add.s32 	%r41, %r41, %r12;
	add.s32 	%r40, %r40, 16;
	add.s32 	%r39, %r39, 16;
	add.s32 	%r38, %r38, 16;
	@%p6 bra 	$L__BB0_2;
$L__BB0_7:
	max.s32 	%r36, %r2, %r5;
	setp.ge.s32 	%p7, %r36, %r24;
	@%p7 bra 	$L__BB0_9;
	mad.lo.s32 	%r37, %r24, %r2, %r5;
	cvta.to.global.u64 	%rd10, %rd5;
	mul.wide.s32 	%rd11, %r37, 4;
	add.s64 	%rd12, %rd10, %rd11;
	st.global.f32 	[%rd12], %f62;
$L__BB0_9:
	ret;

}


// ===== COMPILED SASS (sm_100) =====

	.target	sm_100

	.elftype	@"ET_EXEC"


//--------------------- .note.nv.tkinfo           --------------------------
	.section	.note.nv.tkinfo,"",@"SHT_NOTE"
	.sectionflags	@"SHF_NOTE_NV_TKINFO"
	.tkinfo
        /*0018*/ 	.word	0x00000002
        /*0030*/ 	.string	""
        /*0030*/ 	.string	"ptxas"
        /*0030*/ 	.string	"Cuda compilation tools, release 13.0, V13.0.88"
        /*0030*/ 	.string	"Build cuda_13.0.r13.0/compiler.36424714_0"
        /*0030*/ 	.string	"-arch sm_100 -m 64 "



//--------------------- .note.nv.cuinfo           --------------------------
	.section	.note.nv.cuinfo,"",@"SHT_NOTE"
	.sectionflags	@"SHF_NOTE_NV_CUINFO"
        /*0018*/ 	.short	0x0002
        /*001a*/ 	.short	0x0064
        /*001c*/ 	.short	0x0082
	.zero		2


//--------------------- .nv.info                  --------------------------
	.section	.nv.info,"",@"SHT_CUDA_INFO"
	.align	4


	//----- nvinfo : EIATTR_REGCOUNT
	.align		4
        /*0000*/ 	.byte	0x04, 0x2f
        /*0002*/ 	.short	(.L_1 - .L_0)
	.align		4
.L_0:
        /*0004*/ 	.word	index@(_Z15matrixMulSharedPfS_S_i)
        /*0008*/ 	.word	0x00000020


	//----- nvinfo : EIATTR_FRAME_SIZE
	.align		4
.L_1:
        /*000c*/ 	.byte	0x04, 0x11
        /*000e*/ 	.short	(.L_3 - .L_2)
	.align		4
.L_2:
        /*0010*/ 	.word	index@(_Z15matrixMulSharedPfS_S_i)
        /*0014*/ 	.word	0x00000000


	//----- nvinfo : EIATTR_MIN_STACK_SIZE
	.align		4
.L_3:
        /*0018*/ 	.byte	0x04, 0x12
        /*001a*/ 	.short	(.L_5 - .L_4)
	.align		4
.L_4:
        /*001c*/ 	.word	index@(_Z15matrixMulSharedPfS_S_i)
        /*0020*/ 	.word	0x00000000
.L_5:


//--------------------- .nv.compat                --------------------------
	.section	.nv.compat,"",@"SHT_CUDA_COMPAT_INFO"
	.align	4
        /*0000*/ 	.byte	0x02, 0x09, 0x00, 0x00, 0x02, 0x02, 0x01, 0x00, 0x02, 0x05, 0x05, 0x00, 0x03, 0x07, 0x01, 0x01
        /*0010*/ 	.byte	0x02, 0x03, 0x00, 0x00, 0x02, 0x06, 0x01, 0x00, 0x04, 0x0b, 0x08, 0x00, 0x09, 0x00, 0x00, 0x00
        /*0020*/ 	.byte	0x00, 0x00, 0x00, 0x00


//--------------------- .nv.info._Z15matrixMulSharedPfS_S_i --------------------------
	.section	.nv.info._Z15matrixMulSharedPfS_S_i,"",@"SHT_CUDA_INFO"
	.sectionflags	@""
	.align	4


	//----- nvinfo : EIATTR_CUDA_API_VERSION
	.align		4
        /*0000*/ 	.byte	0x04, 0x37
        /*0002*/ 	.short	(.L_7 - .L_6)
.L_6:
        /*0004*/ 	.word	0x00000082


	//----- nvinfo : EIATTR_KPARAM_INFO
	.align		4
.L_7:
        /*0008*/ 	.byte	0x04, 0x17
        /*000a*/ 	.short	(.L_9 - .L_8)
.L_8:
        /*000c*/ 	.word	0x00000000
        /*0010*/ 	.short	0x0003
        /*0012*/ 	.short	0x0018
        /*0014*/ 	.byte	0x00, 0xf0, 0x11, 0x00


	//----- nvinfo : EIATTR_KPARAM_INFO
	.align		4
.L_9:
        /*0018*/ 	.byte	0x04, 0x17
        /*001a*/ 	.short	(.L_11 - .L_10)
.L_10:
        /*001c*/ 	.word	0x00000000
        /*0020*/ 	.short	0x0002
        /*0022*/ 	.short	0x0010
        /*0024*/ 	.byte	0x00, 0xf5, 0x21, 0x00


	//----- nvinfo : EIATTR_KPARAM_INFO
	.align		4
.L_11:
        /*0028*/ 	.byte	0x04, 0x17
        /*002a*/ 	.short	(.L_13 - .L_12)
.L_12:
        /*002c*/ 	.word	0x00000000
        /*0030*/ 	.short	0x0001
        /*0032*/ 	.short	0x0008
        /*0034*/ 	.byte	0x00, 0xf5, 0x21, 0x00


	//----- nvinfo : EIATTR_KPARAM_INFO
	.align		4
.L_13:
        /*0038*/ 	.byte	0x04, 0x17
        /*003a*/ 	.short	(.L_15 - .L_14)
.L_14:
        /*003c*/ 	.word	0x00000000
        /*0040*/ 	.short	0x0000
        /*0042*/ 	.short	0x0000
        /*0044*/ 	.byte	0x00, 0xf5, 0x21, 0x00


	//----- nvinfo : EIATTR_SPARSE_MMA_MASK
	.align		4
.L_15:
        /*0048*/ 	.byte	0x03, 0x50
        /*004a*/ 	.short	0x0000


	//----- nvinfo : EIATTR_MAXREG_COUNT
	.align		4
        /*004c*/ 	.byte	0x03, 0x1b
        /*004e*/ 	.short	0x00ff


	//----- nvinfo : EIATTR_NUM_BARRIERS
	.align		4
        /*0050*/ 	.byte	0x02, 0x4c
        /*0052*/ 	.byte	0x01
	.zero		1


	//----- nvinfo : EIATTR_MERCURY_ISA_VERSION
	.align		4
        /*0054*/ 	.byte	0x03, 0x5f
        /*0056*/ 	.short	0x0101


	//----- nvinfo : EIATTR_VRC_CTA_INIT_COUNT
	.align		4
        /*0058*/ 	.byte	0x02, 0x4a
	.zero		1
	.zero		1


	//----- nvinfo : EIATTR_EXIT_INSTR_OFFSETS
	.align		4
        /*005c*/ 	.byte	0x04, 0x1c
        /*005e*/ 	.short	(.L_17 - .L_16)


	//   ....[0]....
.L_16:
        /*0060*/ 	.word	0x000005c0


	//   ....[1]....
        /*0064*/ 	.word	0x00000610


	//----- nvinfo : EIATTR_CBANK_PARAM_SIZE
	.align		4
.L_17:
        /*0068*/ 	.byte	0x03, 0x19
        /*006a*/ 	.short	0x001c


	//----- nvinfo : EIATTR_PARAM_CBANK
	.align		4
        /*006c*/ 	.byte	0x04, 0x0a
        /*006e*/ 	.short	(.L_19 - .L_18)
	.align		4
.L_18:
        /*0070*/ 	.word	index@(.nv.constant0._Z15matrixMulSharedPfS_S_i)
        /*0074*/ 	.short	0x0380
        /*0076*/ 	.short	0x001c


	//----- nvinfo : EIATTR_SW_WAR
	.align		4
.L_19:
        /*0078*/ 	.byte	0x04, 0x36
        /*007a*/ 	.short	(.L_21 - .L_20)
.L_20:
        /*007c*/ 	.word	0x00000008
.L_21:


//--------------------- .nv.callgraph             --------------------------
	.section	.nv.callgraph,"",@"SHT_CUDA_CALLGRAPH"
	.align	4
	.sectionentsize	8
	.align		4
        /*0000*/ 	.word	0x00000000
	.align		4
        /*0004*/ 	.word	0xffffffff
	.align		4
        /*0008*/ 	.word	0x00000000
	.align		4
        /*000c*/ 	.word	0xfffffffe
	.align		4
        /*0010*/ 	.word	0x00000000
	.align		4
        /*0014*/ 	.word	0xfffffffd
	.align		4
        /*0018*/ 	.word	0x00000000
	.align		4
        /*001c*/ 	.word	0xfffffffc


//--------------------- .text._Z15matrixMulSharedPfS_S_i --------------------------
	.section	.text._Z15matrixMulSharedPfS_S_i,"ax",@progbits
	.align	128
        .global         _Z15matrixMulSharedPfS_S_i
        .type           _Z15matrixMulSharedPfS_S_i,@function
        .size           _Z15matrixMulSharedPfS_S_i,(.L_x_3 - _Z15matrixMulSharedPfS_S_i)
        .other          _Z15matrixMulSharedPfS_S_i,@"STO_CUDA_ENTRY STV_DEFAULT"
_Z15matrixMulSharedPfS_S_i:
.text._Z15matrixMulSharedPfS_S_i:
[----:B------:R-:W-:Y:S01]  /*0000*/  LDC R1, c[0x0][0x37c] ;  /* 0x0000df00ff017b82 */ /* 0x000fe20000000800 */
[----:B------:R-:W0:Y:S01]  /*0010*/  LDCU UR4, c[0x0][0x398] ;  /* 0x00007300ff0477ac */ /* 0x000e220008000800 */
[----:B------:R-:W1:Y:S01]  /*0020*/  S2R R2, SR_CTAID.Y ;  /* 0x0000000000027919 */ /* 0x000e620000002600 */
[----:B------:R-:W-:Y:S01]  /*0030*/  HFMA2 R23, -RZ, RZ, 0, 0 ;  /* 0x00000000ff177431 */ /* 0x000fe200000001ff */
[----:B------:R-:W2:Y:S01]  /*0040*/  LDCU.64 UR8, c[0x0][0x358] ;  /* 0x00006b00ff0877ac */ /* 0x000ea20008000a00 */
[----:B------:R-:W1:Y:S01]  /*0050*/  S2R R7, SR_TID.Y ;  /* 0x0000000000077919 */ /* 0x000e620000002200 */
[----:B------:R-:W3:Y:S01]  /*0060*/  S2R R8, SR_CTAID.X ;  /* 0x0000000000087919 */ /* 0x000ee20000002500 */
[----:B------:R-:W3:Y:S01]  /*0070*/  S2R R3, SR_TID.X ;  /* 0x0000000000037919 */ /* 0x000ee20000002100 */
[----:B0-----:R-:W-:-:S04]  /*0080*/  MOV R0, UR4 ;  /* 0x0000000400007c02 */ /* 0x001fc80008000f00 */
[----:B------:R-:W-:Y:S02]  /*0090*/  ISETP.GE.AND P0, PT, R0, 0x1, PT ;  /* 0x000000010000780c */ /* 0x000fe40003f06270 */
[----:B-1----:R-:W-:Y:S02]  /*00a0*/  LEA R2, R2, R7, 0x4 ;  /* 0x0000000702027211 */ /* 0x002fe400078e20ff */
[----:B---3--:R-:W-:-:S09]  /*00b0*/  LEA R5, R8, R3, 0x4 ;  /* 0x0000000308057211 */ /* 0x008fd200078e20ff */
[----:B--2---:R-:W-:Y:S05]  /*00c0*/  @!P0 BRA `(.L_x_0) ;  /* 0x0000000400348947 */ /* 0x004fea0003800000 */
[----:B------:R-:W0:Y:S01]  /*00d0*/  S2UR UR6, SR_CgaCtaId ;  /* 0x00000000000679c3 */ /* 0x000e220000008800 */
[----:B------:R-:W-:Y:S01]  /*00e0*/  UMOV UR4, 0x400 ;  /* 0x0000040000047882 */ /* 0x000fe20000000000 */
[----:B------:R-:W-:Y:S01]  /*00f0*/  IADD3 R4, PT, PT, R0, 0xf, RZ ;  /* 0x0000000f00047810 */ /* 0x000fe20007ffe0ff */
[----:B------:R-:W-:Y:S01]  /*0100*/  UIADD3 UR5, UPT, UPT, UR4, 0x400, URZ ;  /* 0x0000040004057890 */ /* 0x000fe2000fffe0ff */
[-C--:B------:R-:W-:Y:S01]  /*0110*/  IMAD R17, R7, R0.reuse, R3 ;  /* 0x0000000007117224 */ /* 0x080fe200078e0203 */
[----:B------:R-:W-:Y:S02]  /*0120*/  MOV R23, RZ ;  /* 0x000000ff00177202 */ /* 0x000fe40000000f00 */
[----:B------:R-:W-:Y:S01]  /*0130*/  SHF.R.U32.HI R19, RZ, 0x4, R4 ;  /* 0x00000004ff137819 */ /* 0x000fe20000011604 */
[----:B------:R-:W1:Y:S01]  /*0140*/  LDC R6, c[0x0][0x398] ;  /* 0x0000e600ff067b82 */ /* 0x000e620000000800 */
[----:B------:R-:W-:Y:S02]  /*0150*/  IMAD R17, R8, 0x10, R17 ;  /* 0x0000001008117824 */ /* 0x000fe400078e0211 */
[----:B------:R-:W-:Y:S01]  /*0160*/  IMAD R4, R2, R0, R3 ;  /* 0x0000000002047224 */ /* 0x000fe200078e0203 */
[----:B------:R-:W-:Y:S01]  /*0170*/  IADD3 R19, PT, PT, -R19, RZ, RZ ;  /* 0x000000ff13137210 */ /* 0x000fe20007ffe1ff */
[----:B0-----:R-:W-:-:S02]  /*0180*/  ULEA UR5, UR6, UR5, 0x18 ;  /* 0x0000000506057291 */ /* 0x001fc4000f8ec0ff */
[----:B------:R-:W-:-:S04]  /*0190*/  ULEA UR4, UR6, UR4, 0x18 ;  /* 0x0000000406047291 */ /* 0x000fc8000f8ec0ff */
[----:B------:R-:W-:Y:S02]  /*01a0*/  LEA R20, R3, UR5, 0x2 ;  /* 0x0000000503147c11 */ /* 0x000fe4000f8e10ff */
[----:B------:R-:W-:-:S03]  /*01b0*/  LEA R18, R7, UR4, 0x6 ;  /* 0x0000000407127c11 */ /* 0x000fc6000f8e30ff */
[----:B------:R-:W-:Y:S01]  /*01c0*/  IMAD R16, R7, 0x40, R20 ;  /* 0x0000004007107824 */ /* 0x000fe200078e0214 */
[----:B------:R-:W-:-:S07]  /*01d0*/  LEA R21, R3, R18, 0x2 ;  /* 0x0000001203157211 */ /* 0x000fce00078e10ff */
.L_x_1:
[----:B-1----:R-:W-:Y:S01]  /*01e0*/  MOV R0, R6 ;  /* 0x0000000600007202 */ /* 0x002fe20000000f00 */
[----:B------:R-:W-:Y:S01]  /*01f0*/  HFMA2 R22, -RZ, RZ, 0, 0 ;  /* 0x00000000ff167431 */ /* 0x000fe200000001ff */
[----:B------:R-:W-:Y:S02]  /*0200*/  VIMNMX.U32 R9, PT, PT, R2, R3, !PT ;  /* 0x0000000302097248 */ /* 0x000fe40007fe0000 */
[-C--:B------:R-:W-:Y:S02]  /*0210*/  ISETP.GE.U32.AND P0, PT, R7, R0.reuse, PT ;  /* 0x000000000700720c */ /* 0x080fe40003f06070 */
[-C--:B------:R-:W-:Y:S02]  /*0220*/  ISETP.GE.U32.AND P1, PT, R9, R0.reuse, PT ;  /* 0x000000000900720c */ /* 0x080fe40003f26070 */
[----:B------:R-:W-:Y:S02]  /*0230*/  ISETP.GE.OR P0, PT, R5, R0, P0 ;  /* 0x000000000500720c */ /* 0x000fe40000706670 */
[----:B------:R-:W-:-:S09]  /*0240*/  MOV R27, RZ ;  /* 0x000000ff001b7202 */ /* 0x000fd20000000f00 */
[----:B------:R-:W0:Y:S08]  /*0250*/  @!P1 LDC.64 R10, c[0x0][0x380] ;  /* 0x0000e000ff0a9b82 */ /* 0x000e300000000a00 */
[----:B------:R-:W1:Y:S01]  /*0260*/  @!P0 LDC.64 R8, c[0x0][0x388] ;  /* 0x0000e200ff088b82 */ /* 0x000e620000000a00 */
[----:B0-----:R-:W-:-:S05]  /*0270*/  @!P1 IMAD.WIDE.U32 R10, R4, 0x4, R10 ;  /* 0x00000004040a9825 */ /* 0x001fca00078e000a */
[----:B------:R-:W2:Y:S01]  /*0280*/  @!P1 LDG.E R22, desc[UR8][R10.64] ;  /* 0x000000080a169981 */ /* 0x000ea2000c1e1900 */
[----:B-1----:R-:W-:-:S05]  /*0290*/  @!P0 IMAD.WIDE.U32 R8, R17, 0x4, R8 ;  /* 0x0000000411088825 */ /* 0x002fca00078e0008 */
[----:B------:R-:W3:Y:S01]  /*02a0*/  @!P0 LDG.E R27, desc[UR8][R8.64] ;  /* 0x00000008081b8981 */ /* 0x000ee2000c1e1900 */
[----:B------:R-:W-:-:S05]  /*02b0*/  VIADD R19, R19, 0x1 ;  /* 0x0000000113137836 */ /* 0x000fca0000000000 */
[----:B------:R-:W-:Y:S02]  /*02c0*/  ISETP.NE.AND P0, PT, R19, RZ, PT ;  /* 0x000000ff1300720c */ /* 0x000fe40003f05270 */
[----:B------:R-:W-:Y:S02]  /*02d0*/  IADD3 R3, PT, PT, R3, 0x10, RZ ;  /* 0x0000001003037810 */ /* 0x000fe40007ffe0ff */
[----:B------:R-:W-:Y:S02]  /*02e0*/  IADD3 R7, PT, PT, R7, 0x10, RZ ;  /* 0x0000001007077810 */ /* 0x000fe40007ffe0ff */
[----:B------:R-:W-:Y:S02]  /*02f0*/  IADD3 R4, PT, PT, R4, 0x10, RZ ;  /* 0x0000001004047810 */ /* 0x000fe40007ffe0ff */
[----:B------:R-:W-:Y:S01]  /*0300*/  LEA R17, R0, R17, 0x4 ;  /* 0x0000001100117211 */ /* 0x000fe200078e20ff */
[----:B--2---:R-:W-:Y:S04]  /*0310*/  STS [R21], R22 ;  /* 0x0000001615007388 */ /* 0x004fe80000000800 */
[----:B---3--:R-:W-:Y:S01]  /*0320*/  STS [R16], R27 ;  /* 0x0000001b10007388 */ /* 0x008fe20000000800 */
[----:B------:R-:W-:Y:S06]  /*0330*/  BAR.SYNC.DEFER_BLOCKING 0x0 ;  /* 0x0000000000007b1d */ /* 0x000fec0000010000 */
[----:B------:R-:W-:Y:S04]  /*0340*/  LDS R26, [R20] ;  /* 0x00000000141a7984 */ /* 0x000fe80000000800 */
[----:B------:R-:W0:Y:S04]  /*0350*/  LDS.128 R12, [R18] ;  /* 0x00000000120c7984 */ /* 0x000e280000000c00 */
[----:B------:R-:W1:Y:S04]  /*0360*/  LDS R29, [R20+0x40] ;  /* 0x00004000141d7984 */ /* 0x000e680000000800 */
[----:B------:R-:W2:Y:S04]  /*0370*/  LDS R25, [R20+0x80] ;  /* 0x0000800014197984 */ /* 0x000ea80000000800 */
[----:B------:R-:W3:Y:S04]  /*0380*/  LDS R24, [R20+0xc0] ;  /* 0x0000c00014187984 */ /* 0x000ee80000000800 */
[----:B------:R-:W-:Y:S04]  /*0390*/  LDS.128 R8, [R18+0x10] ;  /* 0x0000100012087984 */ /* 0x000fe80000000c00 */
[----:B------:R-:W-:Y:S04]  /*03a0*/  LDS R22, [R20+0x140] ;  /* 0x0001400014167984 */ /* 0x000fe80000000800 */
[----:B------:R-:W-:Y:S01]  /*03b0*/  LDS R27, [R20+0x200] ;  /* 0x00020000141b7984 */ /* 0x000fe20000000800 */
[----:B0-----:R-:W-:-:S03]  /*03c0*/  FFMA R12, R12, R26, R23 ;  /* 0x0000001a0c0c7223 */ /* 0x001fc60000000017 */
[----:B------:R-:W0:Y:S01]  /*03d0*/  LDS R23, [R20+0x100] ;  /* 0x0001000014177984 */ /* 0x000e220000000800 */
[----:B-1----:R-:W-:-:S03]  /*03e0*/  FFMA R12, R29, R13, R12 ;  /* 0x0000000d1d0c7223 */ /* 0x002fc6000000000c */
[----:B------:R-:W-:Y:S01]  /*03f0*/  LDS R26, [R20+0x1c0] ;  /* 0x0001c000141a7984 */ /* 0x000fe20000000800 */
[----:B--2---:R-:W-:-:S03]  /*0400*/  FFMA R13, R25, R14, R12 ;  /* 0x0000000e190d7223 */ /* 0x004fc6000000000c */
[----:B------:R-:W1:Y:S01]  /*0410*/  LDS R25, [R20+0x180] ;  /* 0x0001800014197984 */ /* 0x000e620000000800 */
[----:B---3--:R-:W-:-:S03]  /*0420*/  FFMA R13, R24, R15, R13 ;  /* 0x0000000f180d7223 */ /* 0x008fc6000000000d */
[----:B------:R-:W-:Y:S01]  /*0430*/  LDS R24, [R20+0x240] ;  /* 0x0002400014187984 */ /* 0x000fe20000000800 */
[----:B0-----:R-:W-:-:S03]  /*0440*/  FFMA R23, R8, R23, R13 ;  /* 0x0000001708177223 */ /* 0x001fc6000000000d */
[----:B------:R-:W0:Y:S01]  /*0450*/  LDS.128 R12, [R18+0x20] ;  /* 0x00002000120c7984 */ /* 0x000e220000000c00 */
[----:B------:R-:W-:-:S03]  /*0460*/  FFMA R22, R22, R9, R23 ;  /* 0x0000000916167223 */ /* 0x000fc60000000017 */
[----:B------:R-:W2:Y:S01]  /*0470*/  LDS R23, [R20+0x280] ;  /* 0x0002800014177984 */ /* 0x000ea20000000800 */
[----:B-1----:R-:W-:-:S03]  /*0480*/  FFMA R25, R25, R10, R22 ;  /* 0x0000000a19197223 */ /* 0x002fc60000000016 */
[----:B------:R-:W1:Y:S01]  /*0490*/  LDS R22, [R20+0x2c0] ;  /* 0x0002c00014167984 */ /* 0x000e620000000800 */
[----:B------:R-:W-:-:S03]  /*04a0*/  FFMA R11, R26, R11, R25 ;  /* 0x0000000b1a0b7223 */ /* 0x000fc60000000019 */
[----:B------:R-:W-:Y:S01]  /*04b0*/  LDS R25, [R20+0x300] ;  /* 0x0003000014197984 */ /* 0x000fe20000000800 */
[----:B0-----:R-:W-:-:S03]  /*04c0*/  FFMA R27, R12, R27, R11 ;  /* 0x0000001b0c1b7223 */ /* 0x001fc6000000000b */
[----:B------:R-:W0:Y:S01]  /*04d0*/  LDS.128 R8, [R18+0x30] ;  /* 0x0000300012087984 */ /* 0x000e220000000c00 */
[----:B------:R-:W-:-:S03]  /*04e0*/  FFMA R24, R24, R13, R27 ;  /* 0x0000000d18187223 */ /* 0x000fc6000000001b */
[----:B------:R-:W3:Y:S04]  /*04f0*/  LDS R27, [R20+0x340] ;  /* 0x00034000141b7984 */ /* 0x000ee80000000800 */
[----:B------:R-:W4:Y:S04]  /*0500*/  LDS R13, [R20+0x380] ;  /* 0x00038000140d7984 */ /* 0x000f280000000800 */
[----:B------:R-:W5:Y:S01]  /*0510*/  LDS R12, [R20+0x3c0] ;  /* 0x0003c000140c7984 */ /* 0x000f620000000800 */
[----:B--2---:R-:W-:-:S04]  /*0520*/  FFMA R23, R23, R14, R24 ;  /* 0x0000000e17177223 */ /* 0x004fc80000000018 */
[----:B-1----:R-:W-:-:S04]  /*0530*/  FFMA R15, R22, R15, R23 ;  /* 0x0000000f160f7223 */ /* 0x002fc80000000017 */
[----:B0-----:R-:W-:-:S04]  /*0540*/  FFMA R8, R8, R25, R15 ;  /* 0x0000001908087223 */ /* 0x001fc8000000000f */
[----:B---3--:R-:W-:-:S04]  /*0550*/  FFMA R8, R27, R9, R8 ;  /* 0x000000091b087223 */ /* 0x008fc80000000008 */
[----:B----4-:R-:W-:-:S04]  /*0560*/  FFMA R13, R13, R10, R8 ;  /* 0x0000000a0d0d7223 */ /* 0x010fc80000000008 */
[----:B-----5:R-:W-:Y:S01]  /*0570*/  FFMA R23, R12, R11, R13 ;  /* 0x0000000b0c177223 */ /* 0x020fe2000000000d */
[----:B------:R-:W-:Y:S06]  /*0580*/  BAR.SYNC.DEFER_BLOCKING 0x0 ;  /* 0x0000000000007b1d */ /* 0x000fec0000010000 */
[----:B------:R-:W-:Y:S05]  /*0590*/  @P0 BRA `(.L_x_1) ;  /* 0xfffffffc00100947 */ /* 0x000fea000383ffff */
.L_x_0:
[----:B------:R-:W-:-:S04]  /*05a0*/  VIMNMX R3, PT, PT, R2, R5, !PT ;  /* 0x0000000502037248 */ /* 0x000fc80007fe0100 */
[----:B------:R-:W-:-:S13]  /*05b0*/  ISETP.GE.AND P0, PT, R3, R0, PT ;  /* 0x000000000300720c */ /* 0x000fda0003f06270 */
[----:B------:R-:W-:Y:S05]  /*05c0*/  @P0 EXIT ;  /* 0x000000000000094d */ /* 0x000fea0003800000 */
[----:B------:R-:W0:Y:S01]  /*05d0*/  LDC.64 R6, c[0x0][0x390] ;  /* 0x0000e400ff067b82 */ /* 0x000e220000000a00 */
[----:B------:R-:W-:-:S04]  /*05e0*/  IMAD R3, R2, R0, R5 ;  /* 0x0000000002037224 */ /* 0x000fc800078e0205 */
[----:B0-----:R-:W-:-:S05]  /*05f0*/  IMAD.WIDE R2, R3, 0x4, R6 ;  /* 0x0000000403027825 */ /* 0x001fca00078e0206 */
[----:B------:R-:W-:Y:S01]  /*0600*/  STG.E desc[UR8][R2.64], R23 ;  /* 0x0000001702007986 */ /* 0x000fe2000c101908 */
[----:B------:R-:W-:Y:S05]  /*0610*/  EXIT ;  /* 0x000000000000794d */ /* 0x000fea0003800000 */
.L_x_2:
[----:B------:R-:W-:-:S00]  /*0620*/  BRA `(.L_x_2) ;  /* 0xfffffffc00fc7947 */ /* 0x000fc0000383ffff */
[----:B------:R-:W-:-:S00]  /*0630*/  NOP ;  /* 0x0000000000007918 */ /* 0x000fc00000000000 */
        /* <DEDUP_REMOVED lines=12> */
.L_x_3:


//--------------------- .nv.shared._Z15matrixMulSharedPfS_S_i --------------------------
	.section	.nv.shared._Z15matrixMulSharedPfS_S_i,"aw",@nobits
	.sectionflags	@""
	.align	4
.nv.shared._Z15matrixMulSharedPfS_S_i:
	.zero		3072


//--------------------- .nv.shared.reserved.0     --------------------------
	.section	.nv.shared.reserved.0,"aw",@nobits
	.weak		__nv_reservedSMEM_offset_0_alias
	.size		__nv_reservedSMEM_offset_0_alias, 0, 64
	.other		__nv_reservedSMEM_offset_0_alias,@"STO_CUDA_RESERVED_SHARED STV_DEFAULT"
__nv_reservedSMEM_offset_0_alias:
	.zero		0
	.zero		64


//--------------------- .nv.constant0._Z15matrixMulSharedPfS_S_i --------------------------
	.section	.nv.constant0._Z15matrixMulSharedPfS_S_i,"a",@progbits
	.sectionflags	@""
	.align	4
.nv.constant0._Z15matrixMulSharedPfS_S_i:
	.zero		924


//--------------------- SYMBOLS --------------------------

	.type		.nv.reservedSmem.offset0,@object
	.size		.nv.reservedSmem.offset0,0x4
	.type		.nv.reservedSmem.cap,@object
	.size		.nv.reservedSmem.cap,0x4
